//
// Generated by NVIDIA NVVM Compiler
//
// Compiler Build ID: CL-36424714
// Cuda compilation tools, release 13.0, V13.0.88
// Based on NVVM 20.0.0
//

.version 9.0
.target sm_100
.address_size 64

	// .globl	_Z4sumaPiS_i

.visible .entry _Z4sumaPiS_i(
	.param .u64 .ptr .align 1 _Z4sumaPiS_i_param_0,
	.param .u64 .ptr .align 1 _Z4sumaPiS_i_param_1,
	.param .u32 _Z4sumaPiS_i_param_2
)
{
	.reg .pred 	%p<11>;
	.reg .b32 	%r<108>;
	.reg .b64 	%rd<20>;

	ld.param.u64 	%rd9, [_Z4sumaPiS_i_param_0];
	ld.param.u64 	%rd8, [_Z4sumaPiS_i_param_1];
	ld.param.u32 	%r29, [_Z4sumaPiS_i_param_2];
	cvta.to.global.u64 	%rd1, %rd9;
	mov.u32 	%r30, %tid.x;
	mov.u32 	%r31, %ntid.x;
	mov.u32 	%r32, %ctaid.x;
	mad.lo.s32 	%r33, %r31, %r32, %r30;
	mul.wide.s32 	%rd10, %r33, 4;
	add.s64 	%rd11, %rd1, %rd10;
	st.global.u32 	[%rd11], %r33;
	setp.ge.s32 	%p1, %r33, %r29;
	@%p1 bra 	$L__BB0_15;
	setp.lt.s32 	%p2, %r29, 1;
	mov.b32 	%r107, 0;
	@%p2 bra 	$L__BB0_14;
	and.b32  	%r1, %r29, 15;
	setp.lt.u32 	%p3, %r29, 16;
	mov.b32 	%r100, 0;
	mov.u32 	%r107, %r100;
	@%p3 bra 	$L__BB0_5;
	and.b32  	%r100, %r29, 2147483632;
	neg.s32 	%r94, %r100;
	add.s64 	%rd18, %rd1, 32;
	mov.b32 	%r107, 0;
$L__BB0_4:
	.pragma "nounroll";
	ld.global.u32 	%r38, [%rd18+-32];
	add.s32 	%r39, %r38, %r107;
	ld.global.u32 	%r40, [%rd18+-28];
	add.s32 	%r41, %r40, %r39;
	ld.global.u32 	%r42, [%rd18+-24];
	add.s32 	%r43, %r42, %r41;
	ld.global.u32 	%r44, [%rd18+-20];
	add.s32 	%r45, %r44, %r43;
	ld.global.u32 	%r46, [%rd18+-16];
	add.s32 	%r47, %r46, %r45;
	ld.global.u32 	%r48, [%rd18+-12];
	add.s32 	%r49, %r48, %r47;
	ld.global.u32 	%r50, [%rd18+-8];
	add.s32 	%r51, %r50, %r49;
	ld.global.u32 	%r52, [%rd18+-4];
	add.s32 	%r53, %r52, %r51;
	ld.global.u32 	%r54, [%rd18];
	add.s32 	%r55, %r54, %r53;
	ld.global.u32 	%r56, [%rd18+4];
	add.s32 	%r57, %r56, %r55;
	ld.global.u32 	%r58, [%rd18+8];
	add.s32 	%r59, %r58, %r57;
	ld.global.u32 	%r60, [%rd18+12];
	add.s32 	%r61, %r60, %r59;
	ld.global.u32 	%r62, [%rd18+16];
	add.s32 	%r63, %r62, %r61;
	ld.global.u32 	%r64, [%rd18+20];
	add.s32 	%r65, %r64, %r63;
	ld.global.u32 	%r66, [%rd18+24];
	add.s32 	%r67, %r66, %r65;
	ld.global.u32 	%r68, [%rd18+28];
	add.s32 	%r107, %r68, %r67;
	add.s32 	%r94, %r94, 16;
	add.s64 	%rd18, %rd18, 64;
	setp.ne.s32 	%p4, %r94, 0;
	@%p4 bra 	$L__BB0_4;
$L__BB0_5:
	setp.eq.s32 	%p5, %r1, 0;
	@%p5 bra 	$L__BB0_14;
	and.b32  	%r11, %r29, 7;
	setp.lt.u32 	%p6, %r1, 8;
	@%p6 bra 	$L__BB0_8;
	mul.wide.u32 	%rd12, %r100, 4;
	add.s64 	%rd13, %rd1, %rd12;
	ld.global.u32 	%r70, [%rd13];
	add.s32 	%r71, %r70, %r107;
	ld.global.u32 	%r72, [%rd13+4];
	add.s32 	%r73, %r72, %r71;
	ld.global.u32 	%r74, [%rd13+8];
	add.s32 	%r75, %r74, %r73;
	ld.global.u32 	%r76, [%rd13+12];
	add.s32 	%r77, %r76, %r75;
	ld.global.u32 	%r78, [%rd13+16];
	add.s32 	%r79, %r78, %r77;
	ld.global.u32 	%r80, [%rd13+20];
	add.s32 	%r81, %r80, %r79;
	ld.global.u32 	%r82, [%rd13+24];
	add.s32 	%r83, %r82, %r81;
	ld.global.u32 	%r84, [%rd13+28];
	add.s32 	%r107, %r84, %r83;
	add.s32 	%r100, %r100, 8;
$L__BB0_8:
	setp.eq.s32 	%p7, %r11, 0;
	@%p7 bra 	$L__BB0_14;
	and.b32  	%r17, %r29, 3;
	setp.lt.u32 	%p8, %r11, 4;
	@%p8 bra 	$L__BB0_11;
	mul.wide.u32 	%rd14, %r100, 4;
	add.s64 	%rd15, %rd1, %rd14;
	ld.global.u32 	%r86, [%rd15];
	add.s32 	%r87, %r86, %r107;
	ld.global.u32 	%r88, [%rd15+4];
	add.s32 	%r89, %r88, %r87;
	ld.global.u32 	%r90, [%rd15+8];
	add.s32 	%r91, %r90, %r89;
	ld.global.u32 	%r92, [%rd15+12];
	add.s32 	%r107, %r92, %r91;
	add.s32 	%r100, %r100, 4;
$L__BB0_11:
	setp.eq.s32 	%p9, %r17, 0;
	@%p9 bra 	$L__BB0_14;
	mul.wide.u32 	%rd16, %r100, 4;
	add.s64 	%rd19, %rd1, %rd16;
	neg.s32 	%r105, %r17;
$L__BB0_13:
	.pragma "nounroll";
	ld.global.u32 	%r93, [%rd19];
	add.s32 	%r107, %r93, %r107;
	add.s64 	%rd19, %rd19, 4;
	add.s32 	%r105, %r105, 1;
	setp.ne.s32 	%p10, %r105, 0;
	@%p10 bra 	$L__BB0_13;
$L__BB0_14:
	cvta.to.global.u64 	%rd17, %rd8;
	st.global.u32 	[%rd17], %r107;
$L__BB0_15:
	ret;

}


// ===== COMPILED SASS (sm_100) =====

	.target	sm_100

	.elftype	@"ET_EXEC"


//--------------------- .note.nv.tkinfo           --------------------------
	.section	.note.nv.tkinfo,"",@"SHT_NOTE"
	.sectionflags	@"SHF_NOTE_NV_TKINFO"
	.tkinfo
        /*0018*/ 	.word	0x00000002
        /*0030*/ 	.string	""
        /*0030*/ 	.string	"ptxas"
        /*0030*/ 	.string	"Cuda compilation tools, release 13.0, V13.0.88"
        /*0030*/ 	.string	"Build cuda_13.0.r13.0/compiler.36424714_0"
        /*0030*/ 	.string	"-arch sm_100 -m 64 "



//--------------------- .note.nv.cuinfo           --------------------------
	.section	.note.nv.cuinfo,"",@"SHT_NOTE"
	.sectionflags	@"SHF_NOTE_NV_CUINFO"
        /*0018*/ 	.short	0x0002
        /*001a*/ 	.short	0x0064
        /*001c*/ 	.short	0x0082
	.zero		2


//--------------------- .nv.info                  --------------------------
	.section	.nv.info,"",@"SHT_CUDA_INFO"
	.align	4


	//----- nvinfo : EIATTR_REGCOUNT
	.align		4
        /*0000*/ 	.byte	0x04, 0x2f
        /*0002*/ 	.short	(.L_1 - .L_0)
	.align		4
.L_0:
        /*0004*/ 	.word	index@(_Z4sumaPiS_i)
        /*0008*/ 	.word	0x0000001c


	//----- nvinfo : EIATTR_FRAME_SIZE
	.align		4
.L_1:
        /*000c*/ 	.byte	0x04, 0x11
        /*000e*/ 	.short	(.L_3 - .L_2)
	.align		4
.L_2:
        /*0010*/ 	.word	index@(_Z4sumaPiS_i)
        /*0014*/ 	.word	0x00000000


	//----- nvinfo : EIATTR_MIN_STACK_SIZE
	.align		4
.L_3:
        /*0018*/ 	.byte	0x04, 0x12
        /*001a*/ 	.short	(.L_5 - .L_4)
	.align		4
.L_4:
        /*001c*/ 	.word	index@(_Z4sumaPiS_i)
        /*0020*/ 	.word	0x00000000
.L_5:


//--------------------- .nv.compat                --------------------------
	.section	.nv.compat,"",@"SHT_CUDA_COMPAT_INFO"
	.align	4
        /*0000*/ 	.byte	0x02, 0x09, 0x00, 0x00, 0x02, 0x02, 0x01, 0x00, 0x02, 0x05, 0x05, 0x00, 0x03, 0x07, 0x01, 0x01
        /*0010*/ 	.byte	0x02, 0x03, 0x00, 0x00, 0x02, 0x06, 0x01, 0x00, 0x04, 0x0b, 0x08, 0x00, 0x09, 0x00, 0x00, 0x00
        /*0020*/ 	.byte	0x00, 0x00, 0x00, 0x00


//--------------------- .nv.info._Z4sumaPiS_i     --------------------------
	.section	.nv.info._Z4sumaPiS_i,"",@"SHT_CUDA_INFO"
	.sectionflags	@""
	.align	4


	//----- nvinfo : EIATTR_CUDA_API_VERSION
	.align		4
        /*0000*/ 	.byte	0x04, 0x37
        /*0002*/ 	.short	(.L_7 - .L_6)
.L_6:
        /*0004*/ 	.word	0x00000082


	//----- nvinfo : EIATTR_KPARAM_INFO
	.align		4
.L_7:
        /*0008*/ 	.byte	0x04, 0x17
        /*000a*/ 	.short	(.L_9 - .L_8)
.L_8:
        /*000c*/ 	.word	0x00000000
        /*0010*/ 	.short	0x0002
        /*0012*/ 	.short	0x0010
        /*0014*/ 	.byte	0x00, 0xf0, 0x11, 0x00


	//----- nvinfo : EIATTR_KPARAM_INFO
	.align		4
.L_9:
        /*0018*/ 	.byte	0x04, 0x17
        /*001a*/ 	.short	(.L_11 - .L_10)
.L_10:
        /*001c*/ 	.word	0x00000000
        /*0020*/ 	.short	0x0001
        /*0022*/ 	.short	0x0008
        /*0024*/ 	.byte	0x00, 0xf5, 0x21, 0x00


	//----- nvinfo : EIATTR_KPARAM_INFO
	.align		4
.L_11:
        /*0028*/ 	.byte	0x04, 0x17
        /*002a*/ 	.short	(.L_13 - .L_12)
.L_12:
        /*002c*/ 	.word	0x00000000
        /*0030*/ 	.short	0x0000
        /*0032*/ 	.short	0x0000
        /*0034*/ 	.byte	0x00, 0xf5, 0x21, 0x00


	//----- nvinfo : EIATTR_SPARSE_MMA_MASK
	.align		4
.L_13:
        /*0038*/ 	.byte	0x03, 0x50
        /*003a*/ 	.short	0x0000


	//----- nvinfo : EIATTR_MAXREG_COUNT
	.align		4
        /*003c*/ 	.byte	0x03, 0x1b
        /*003e*/ 	.short	0x00ff


	//----- nvinfo : EIATTR_MERCURY_ISA_VERSION
	.align		4
        /*0040*/ 	.byte	0x03, 0x5f
        /*0042*/ 	.short	0x0101


	//----- nvinfo : EIATTR_VRC_CTA_INIT_COUNT
	.align		4
        /*0044*/ 	.byte	0x02, 0x4a
	.zero		1
	.zero		1


	//----- nvinfo : EIATTR_EXIT_INSTR_OFFSETS
	.align		4
        /*0048*/ 	.byte	0x04, 0x1c
        /*004a*/ 	.short	(.L_15 - .L_14)


	//   ....[0]....
.L_14:
        /*004c*/ 	.word	0x000000b0


	//   ....[1]....
        /*0050*/ 	.word	0x00000690


	//----- nvinfo : EIATTR_CBANK_PARAM_SIZE
	.align		4
.L_15:
        /*0054*/ 	.byte	0x03, 0x19
        /*0056*/ 	.short	0x0014


	//----- nvinfo : EIATTR_PARAM_CBANK
	.align		4
        /*0058*/ 	.byte	0x04, 0x0a
        /*005a*/ 	.short	(.L_17 - .L_16)
	.align		4
.L_16:
        /*005c*/ 	.word	index@(.nv.constant0._Z4sumaPiS_i)
        /*0060*/ 	.short	0x0380
        /*0062*/ 	.short	0x0014


	//----- nvinfo : EIATTR_SW_WAR
	.align		4
.L_17:
        /*0064*/ 	.byte	0x04, 0x36
        /*0066*/ 	.short	(.L_19 - .L_18)
.L_18:
        /*0068*/ 	.word	0x00000008
.L_19:


//--------------------- .nv.callgraph             --------------------------
	.section	.nv.callgraph,"",@"SHT_CUDA_CALLGRAPH"
	.align	4
	.sectionentsize	8
	.align		4
        /*0000*/ 	.word	0x00000000
	.align		4
        /*0004*/ 	.word	0xffffffff
	.align		4
        /*0008*/ 	.word	0x00000000
	.align		4
        /*000c*/ 	.word	0xfffffffe
	.align		4
        /*0010*/ 	.word	0x00000000
	.align		4
        /*0014*/ 	.word	0xfffffffd
	.align		4
        /*0018*/ 	.word	0x00000000
	.align		4
        /*001c*/ 	.word	0xfffffffc


//--------------------- .text._Z4sumaPiS_i        --------------------------
	.section	.text._Z4sumaPiS_i,"ax",@progbits
	.align	128
        .global         _Z4sumaPiS_i
        .type           _Z4sumaPiS_i,@function
        .size           _Z4sumaPiS_i,(.L_x_7 - _Z4sumaPiS_i)
        .other          _Z4sumaPiS_i,@"STO_CUDA_ENTRY STV_DEFAULT"
_Z4sumaPiS_i:
.text._Z4sumaPiS_i:
[----:B------:R-:W-:Y:S01]  /*0000*/  LDC R1, c[0x0][0x37c] ;  /* 0x0000df00ff017b82 */ /* 0x000fe20000000800 */
[----:B------:R-:W0:Y:S07]  /*0010*/  S2R R7, SR_TID.X ;  /* 0x0000000000077919 */ /* 0x000e2e0000002100 */
[----:B------:R-:W1:Y:S01]  /*0020*/  LDC R6, c[0x0][0x390] ;  /* 0x0000e400ff067b82 */ /* 0x000e620000000800 */
[----:B------:R-:W0:Y:S01]  /*0030*/  LDCU UR4, c[0x0][0x360] ;  /* 0x00006c00ff0477ac */ /* 0x000e220008000800 */
[----:B------:R-:W0:Y:S01]  /*0040*/  S2R R0, SR_CTAID.X ;  /* 0x0000000000007919 */ /* 0x000e220000002500 */
[----:B------:R-:W2:Y:S05]  /*0050*/  LDCU.64 UR6, c[0x0][0x358] ;  /* 0x00006b00ff0677ac */ /* 0x000eaa0008000a00 */
[----:B------:R-:W3:Y:S01]  /*0060*/  LDC.64 R2, c[0x0][0x380] ;  /* 0x0000e000ff027b82 */ /* 0x000ee20000000a00 */
[----:B0-----:R-:W-:-:S04]  /*0070*/  IMAD R7, R0, UR4, R7 ;  /* 0x0000000400077c24 */ /* 0x001fc8000f8e0207 */
[C---:B---3--:R-:W-:Y:S01]  /*0080*/  IMAD.WIDE R4, R7.reuse, 0x4, R2 ;  /* 0x0000000407047825 */ /* 0x048fe200078e0202 */
[----:B-1----:R-:W-:-:S04]  /*0090*/  ISETP.GE.AND P0, PT, R7, R6, PT ;  /* 0x000000060700720c */ /* 0x002fc80003f06270 */
[----:B--2---:R0:W-:Y:S09]  /*00a0*/  STG.E desc[UR6][R4.64], R7 ;  /* 0x0000000704007986 */ /* 0x0041f2000c101906 */
[----:B------:R-:W-:Y:S05]  /*00b0*/  @P0 EXIT ;  /* 0x000000000000094d */ /* 0x000fea0003800000 */
[----:B------:R-:W-:Y:S01]  /*00c0*/  ISETP.GE.AND P0, PT, R6, 0x1, PT ;  /* 0x000000010600780c */ /* 0x000fe20003f06270 */
[----:B------:R-:W-:-:S12]  /*00d0*/  IMAD.MOV.U32 R0, RZ, RZ, RZ ;  /* 0x000000ffff007224 */ /* 0x000fd800078e00ff */
[----:B------:R-:W-:Y:S05]  /*00e0*/  @!P0 BRA `(.L_x_0) ;  /* 0x0000000400608947 */ /* 0x000fea0003800000 */
[C---:B------:R-:W-:Y:S01]  /*00f0*/  ISETP.GE.U32.AND P1, PT, R6.reuse, 0x10, PT ;  /* 0x000000100600780c */ /* 0x040fe20003f26070 */
[----:B0-----:R-:W-:Y:S01]  /*0100*/  IMAD.MOV.U32 R7, RZ, RZ, RZ ;  /* 0x000000ffff077224 */ /* 0x001fe200078e00ff */
[----:B------:R-:W-:Y:S01]  /*0110*/  LOP3.LUT R25, R6, 0xf, RZ, 0xc0, !PT ;  /* 0x0000000f06197812 */ /* 0x000fe200078ec0ff */
[----:B------:R-:W-:-:S03]  /*0120*/  IMAD.MOV.U32 R0, RZ, RZ, RZ ;  /* 0x000000ffff007224 */ /* 0x000fc600078e00ff */
[----:B------:R-:W-:-:S07]  /*0130*/  ISETP.NE.AND P0, PT, R25, RZ, PT ;  /* 0x000000ff1900720c */ /* 0x000fce0003f05270 */
[----:B------:R-:W-:Y:S06]  /*0140*/  @!P1 BRA `(.L_x_1) ;  /* 0x0000000000989947 */ /* 0x000fec0003800000 */
[----:B------:R-:W0:Y:S01]  /*0150*/  LDCU.64 UR4, c[0x0][0x380] ;  /* 0x00007000ff0477ac */ /* 0x000e220008000a00 */
[----:B------:R-:W-:Y:S01]  /*0160*/  LOP3.LUT R7, R6, 0x7ffffff0, RZ, 0xc0, !PT ;  /* 0x7ffffff006077812 */ /* 0x000fe200078ec0ff */
[----:B------:R-:W-:-:S04]  /*0170*/  IMAD.MOV.U32 R0, RZ, RZ, RZ ;  /* 0x000000ffff007224 */ /* 0x000fc800078e00ff */
[----:B------:R-:W-:Y:S01]  /*0180*/  IMAD.MOV R8, RZ, RZ, -R7 ;  /* 0x000000ffff087224 */ /* 0x000fe200078e0a07 */
[----:B0-----:R-:W-:-:S04]  /*0190*/  UIADD3 UR4, UP0, UPT, UR4, 0x20, URZ ;  /* 0x0000002004047890 */ /* 0x001fc8000ff1e0ff */
[----:B------:R-:W-:Y:S02]  /*01a0*/  UIADD3.X UR5, UPT, UPT, URZ, UR5, URZ, UP0, !UPT ;  /* 0x00000005ff057290 */ /* 0x000fe400087fe4ff */
[----:B------:R-:W-:-:S04]  /*01b0*/  IMAD.U32 R14, RZ, RZ, UR4 ;  /* 0x00000004ff0e7e24 */ /* 0x000fc8000f8e00ff */
[----:B------:R-:W-:-:S07]  /*01c0*/  IMAD.U32 R5, RZ, RZ, UR5 ;  /* 0x00000005ff057e24 */ /* 0x000fce000f8e00ff */
.L_x_2:
[----:B------:R-:W-:-:S05]  /*01d0*/  IMAD.MOV.U32 R4, RZ, RZ, R14 ;  /* 0x000000ffff047224 */ /* 0x000fca00078e000e */
[----:B------:R-:W2:Y:S04]  /*01e0*/  LDG.E R15, desc[UR6][R4.64+-0x20] ;  /* 0xffffe006040f7981 */ /* 0x000ea8000c1e1900 */
[----:B------:R-:W2:Y:S04]  /*01f0*/  LDG.E R16, desc[UR6][R4.64+-0x1c] ;  /* 0xffffe40604107981 */ /* 0x000ea8000c1e1900 */
[----:B------:R-:W3:Y:S04]  /*0200*/  LDG.E R18, desc[UR6][R4.64+-0x18] ;  /* 0xffffe80604127981 */ /* 0x000ee8000c1e1900 */
[----:B------:R-:W3:Y:S04]  /*0210*/  LDG.E R17, desc[UR6][R4.64+-0x14] ;  /* 0xffffec0604117981 */ /* 0x000ee8000c1e1900 */
[----:B------:R-:W4:Y:S04]  /*0220*/  LDG.E R20, desc[UR6][R4.64+-0x10] ;  /* 0xfffff00604147981 */ /* 0x000f28000c1e1900 */
[----:B------:R-:W4:Y:S04]  /*0230*/  LDG.E R19, desc[UR6][R4.64+-0xc] ;  /* 0xfffff40604137981 */ /* 0x000f28000c1e1900 */
[----:B------:R-:W5:Y:S04]  /*0240*/  LDG.E R22, desc[UR6][R4.64+-0x8] ;  /* 0xfffff80604167981 */ /* 0x000f68000c1e1900 */
        /* <DEDUP_REMOVED lines=8> */
[----:B------:R0:W5:Y:S01]  /*02d0*/  LDG.E R10, desc[UR6][R4.64+0x1c] ;  /* 0x00001c06040a7981 */ /* 0x000162000c1e1900 */
[----:B------:R-:W-:-:S05]  /*02e0*/  VIADD R8, R8, 0x10 ;  /* 0x0000001008087836 */ /* 0x000fca0000000000 */
[----:B------:R-:W-:Y:S02]  /*02f0*/  ISETP.NE.AND P1, PT, R8, RZ, PT ;  /* 0x000000ff0800720c */ /* 0x000fe40003f25270 */
[----:B--2---:R-:W-:-:S04]  /*0300*/  IADD3 R15, PT, PT, R16, R15, R0 ;  /* 0x0000000f100f7210 */ /* 0x004fc80007ffe000 */
[----:B---3--:R-:W-:-:S04]  /*0310*/  IADD3 R15, PT, PT, R17, R18, R15 ;  /* 0x00000012110f7210 */ /* 0x008fc80007ffe00f */
[----:B----4-:R-:W-:-:S04]  /*0320*/  IADD3 R15, PT, PT, R19, R20, R15 ;  /* 0x00000014130f7210 */ /* 0x010fc80007ffe00f */
[----:B-----5:R-:W-:-:S04]  /*0330*/  IADD3 R15, PT, PT, R21, R22, R15 ;  /* 0x00000016150f7210 */ /* 0x020fc80007ffe00f */
[----:B------:R-:W-:-:S04]  /*0340*/  IADD3 R15, PT, PT, R23, R24, R15 ;  /* 0x00000018170f7210 */ /* 0x000fc80007ffe00f */
[----:B------:R-:W-:Y:S02]  /*0350*/  IADD3 R13, PT, PT, R13, R14, R15 ;  /* 0x0000000e0d0d7210 */ /* 0x000fe40007ffe00f */
[----:B------:R-:W-:-:S05]  /*0360*/  IADD3 R14, P2, PT, R4, 0x40, RZ ;  /* 0x00000040040e7810 */ /* 0x000fca0007f5e0ff */
[----:B0-----:R-:W-:Y:S01]  /*0370*/  IMAD.X R5, RZ, RZ, R5, P2 ;  /* 0x000000ffff057224 */ /* 0x001fe200010e0605 */
[----:B------:R-:W-:-:S04]  /*0380*/  IADD3 R9, PT, PT, R12, R9, R13 ;  /* 0x000000090c097210 */ /* 0x000fc80007ffe00d */
[----:B------:R-:W-:Y:S01]  /*0390*/  IADD3 R0, PT, PT, R10, R11, R9 ;  /* 0x0000000b0a007210 */ /* 0x000fe20007ffe009 */
[----:B------:R-:W-:Y:S06]  /*03a0*/  @P1 BRA `(.L_x_2) ;  /* 0xfffffffc00881947 */ /* 0x000fec000383ffff */
.L_x_1:
[----:B------:R-:W-:Y:S05]  /*03b0*/  @!P0 BRA `(.L_x_0) ;  /* 0x0000000000ac8947 */ /* 0x000fea0003800000 */
[----:B------:R-:W-:Y:S02]  /*03c0*/  ISETP.GE.U32.AND P0, PT, R25, 0x8, PT ;  /* 0x000000081900780c */ /* 0x000fe40003f06070 */
[----:B------:R-:W-:-:S04]  /*03d0*/  LOP3.LUT R16, R6, 0x7, RZ, 0xc0, !PT ;  /* 0x0000000706107812 */ /* 0x000fc800078ec0ff */
[----:B------:R-:W-:-:S07]  /*03e0*/  ISETP.NE.AND P1, PT, R16, RZ, PT ;  /* 0x000000ff1000720c */ /* 0x000fce0003f25270 */
[----:B------:R-:W-:Y:S06]  /*03f0*/  @!P0 BRA `(.L_x_3) ;  /* 0x0000000000388947 */ /* 0x000fec0003800000 */
[----:B------:R-:W-:-:S05]  /*0400*/  IMAD.WIDE.U32 R4, R7, 0x4, R2 ;  /* 0x0000000407047825 */ /* 0x000fca00078e0002 */
[----:B------:R-:W2:Y:S04]  /*0410*/  LDG.E R9, desc[UR6][R4.64] ;  /* 0x0000000604097981 */ /* 0x000ea8000c1e1900 */
[----:B------:R-:W2:Y:S04]  /*0420*/  LDG.E R8, desc[UR6][R4.64+0x4] ;  /* 0x0000040604087981 */ /* 0x000ea8000c1e1900 */
[----:B------:R-:W3:Y:S04]  /*0430*/  LDG.E R11, desc[UR6][R4.64+0x8] ;  /* 0x00000806040b7981 */ /* 0x000ee8000c1e1900 */
[----:B------:R-:W3:Y:S04]  /*0440*/  LDG.E R10, desc[UR6][R4.64+0xc] ;  /* 0x00000c06040a7981 */ /* 0x000ee8000c1e1900 */
[----:B------:R-:W4:Y:S04]  /*0450*/  LDG.E R13, desc[UR6][R4.64+0x10] ;  /* 0x00001006040d7981 */ /* 0x000f28000c1e1900 */
[----:B------:R-:W4:Y:S04]  /*0460*/  LDG.E R12, desc[UR6][R4.64+0x14] ;  /* 0x00001406040c7981 */ /* 0x000f28000c1e1900 */
[----:B------:R-:W5:Y:S04]  /*0470*/  LDG.E R15, desc[UR6][R4.64+0x18] ;  /* 0x00001806040f7981 */ /* 0x000f68000c1e1900 */
[----:B------:R-:W5:Y:S01]  /*0480*/  LDG.E R14, desc[UR6][R4.64+0x1c] ;  /* 0x00001c06040e7981 */ /* 0x000f62000c1e1900 */
[----:B------:R-:W-:Y:S01]  /*0490*/  VIADD R7, R7, 0x8 ;  /* 0x0000000807077836 */ /* 0x000fe20000000000 */
[----:B--2---:R-:W-:-:S04]  /*04a0*/  IADD3 R8, PT, PT, R8, R9, R0 ;  /* 0x0000000908087210 */ /* 0x004fc80007ffe000 */
[----:B---3--:R-:W-:-:S04]  /*04b0*/  IADD3 R8, PT, PT, R10, R11, R8 ;  /* 0x0000000b0a087210 */ /* 0x008fc80007ffe008 */
[----:B----4-:R-:W-:-:S04]  /*04c0*/  IADD3 R8, PT, PT, R12, R13, R8 ;  /* 0x0000000d0c087210 */ /* 0x010fc80007ffe008 */
[----:B-----5:R-:W-:-:S07]  /*04d0*/  IADD3 R0, PT, PT, R14, R15, R8 ;  /* 0x0000000f0e007210 */ /* 0x020fce0007ffe008 */
.L_x_3:
        /* <DEDUP_REMOVED lines=9> */
[----:B------:R-:W3:Y:S01]  /*0570*/  LDG.E R10, desc[UR6][R4.64+0xc] ;  /* 0x00000c06040a7981 */ /* 0x000ee2000c1e1900 */
[----:B------:R-:W-:Y:S01]  /*0580*/  VIADD R7, R7, 0x4 ;  /* 0x0000000407077836 */ /* 0x000fe20000000000 */
[----:B--2---:R-:W-:-:S04]  /*0590*/  IADD3 R0, PT, PT, R8, R9, R0 ;  /* 0x0000000908007210 */ /* 0x004fc80007ffe000 */
[----:B---3--:R-:W-:-:S07]  /*05a0*/  IADD3 R0, PT, PT, R10, R11, R0 ;  /* 0x0000000b0a007210 */ /* 0x008fce0007ffe000 */
.L_x_4:
[----:B------:R-:W-:Y:S05]  /*05b0*/  @!P1 BRA `(.L_x_0) ;  /* 0x00000000002c9947 */ /* 0x000fea0003800000 */
[----:B------:R-:W-:-:S04]  /*05c0*/  IMAD.WIDE.U32 R2, R7, 0x4, R2 ;  /* 0x0000000407027825 */ /* 0x000fc800078e0002 */
[----:B------:R-:W-:Y:S02]  /*05d0*/  IMAD.MOV R6, RZ, RZ, -R6 ;  /* 0x000000ffff067224 */ /* 0x000fe400078e0a06 */
[----:B------:R-:W-:-:S07]  /*05e0*/  IMAD.MOV.U32 R5, RZ, RZ, R3 ;  /* 0x000000ffff057224 */ /* 0x000fce00078e0003 */
.L_x_5:
[----:B------:R-:W-:-:S06]  /*05f0*/  IMAD.MOV.U32 R3, RZ, RZ, R5 ;  /* 0x000000ffff037224 */ /* 0x000fcc00078e0005 */
[----:B------:R0:W2:Y:S01]  /*0600*/  LDG.E R3, desc[UR6][R2.64] ;  /* 0x0000000602037981 */ /* 0x0000a2000c1e1900 */
[----:B------:R-:W-:-:S05]  /*0610*/  VIADD R6, R6, 0x1 ;  /* 0x0000000106067836 */ /* 0x000fca0000000000 */
[----:B------:R-:W-:Y:S02]  /*0620*/  ISETP.NE.AND P0, PT, R6, RZ, PT ;  /* 0x000000ff0600720c */ /* 0x000fe40003f05270 */
[----:B0-----:R-:W-:-:S05]  /*0630*/  IADD3 R2, P1, PT, R2, 0x4, RZ ;  /* 0x0000000402027810 */ /* 0x001fca0007f3e0ff */
[----:B------:R-:W-:Y:S02]  /*0640*/  IMAD.X R5, RZ, RZ, R5, P1 ;  /* 0x000000ffff057224 */ /* 0x000fe400008e0605 */
[----:B--2---:R-:W-:-:S04]  /*0650*/  IMAD.IADD R0, R3, 0x1, R0 ;  /* 0x0000000103007824 */ /* 0x004fc800078e0200 */
[----:B------:R-:W-:Y:S05]  /*0660*/  @P0 BRA `(.L_x_5) ;  /* 0xfffffffc00e00947 */ /* 0x000fea000383ffff */
.L_x_0:
[----:B------:R-:W1:Y:S02]  /*0670*/  LDC.64 R2, c[0x0][0x388] ;  /* 0x0000e200ff027b82 */ /* 0x000e640000000a00 */
[----:B-1----:R-:W-:Y:S01]  /*0680*/  STG.E desc[UR6][R2.64], R0 ;  /* 0x0000000002007986 */ /* 0x002fe2000c101906 */
[----:B------:R-:W-:Y:S05]  /*0690*/  EXIT ;  /* 0x000000000000794d */ /* 0x000fea0003800000 */
.L_x_6:
[----:B------:R-:W-:-:S00]  /*06a0*/  BRA `(.L_x_6) ;  /* 0xfffffffc00fc7947 */ /* 0x000fc0000383ffff */
[----:B------:R-:W-:-:S00]  /*06b0*/  NOP ;  /* 0x0000000000007918 */ /* 0x000fc00000000000 */
        /* <DEDUP_REMOVED lines=12> */
.L_x_7:


//--------------------- .nv.shared.reserved.0     --------------------------
	.section	.nv.shared.reserved.0,"aw",@nobits
	.weak		__nv_reservedSMEM_offset_0_alias
	.size		__nv_reservedSMEM_offset_0_alias, 0, 64
	.other		__nv_reservedSMEM_offset_0_alias,@"STO_CUDA_RESERVED_SHARED STV_DEFAULT"
__nv_reservedSMEM_offset_0_alias:
	.zero		0
	.zero		64


//--------------------- .nv.constant0._Z4sumaPiS_i --------------------------
	.section	.nv.constant0._Z4sumaPiS_i,"a",@progbits
	.sectionflags	@""
	.align	4
.nv.constant0._Z4sumaPiS_i:
	.zero		916


//--------------------- SYMBOLS --------------------------

	.type		.nv.reservedSmem.offset0,@object
	.size		.nv.reservedSmem.offset0,0x4
